//
// Generated by NVIDIA NVVM Compiler
//
// Compiler Build ID: CL-36424714
// Cuda compilation tools, release 13.0, V13.0.88
// Based on NVVM 20.0.0
//

.version 9.0
.target sm_100
.address_size 64

	// .globl	_Z7shufflePfiiiS_

.visible .entry _Z7shufflePfiiiS_(
	.param .u64 .ptr .align 1 _Z7shufflePfiiiS__param_0,
	.param .u32 _Z7shufflePfiiiS__param_1,
	.param .u32 _Z7shufflePfiiiS__param_2,
	.param .u32 _Z7shufflePfiiiS__param_3,
	.param .u64 .ptr .align 1 _Z7shufflePfiiiS__param_4
)
{
	.reg .pred 	%p<6>;
	.reg .b32 	%r<48>;
	.reg .b32 	%f<6>;
	.reg .b64 	%rd<37>;

	ld.param.u64 	%rd7, [_Z7shufflePfiiiS__param_0];
	ld.param.u32 	%r15, [_Z7shufflePfiiiS__param_1];
	ld.param.u32 	%r16, [_Z7shufflePfiiiS__param_3];
	ld.param.u64 	%rd8, [_Z7shufflePfiiiS__param_4];
	cvta.to.global.u64 	%rd1, %rd8;
	cvta.to.global.u64 	%rd2, %rd7;
	mov.u32 	%r17, %ctaid.x;
	mul.lo.s32 	%r18, %r15, %r17;
	mul.lo.s32 	%r19, %r18, %r16;
	cvt.s64.s32 	%rd3, %r19;
	mov.u32 	%r46, %tid.x;
	mul.lo.s32 	%r2, %r16, %r15;
	setp.ge.s32 	%p1, %r46, %r2;
	@%p1 bra 	$L__BB0_7;
	not.b32 	%r20, %r46;
	add.s32 	%r3, %r2, %r20;
	and.b32  	%r21, %r3, 384;
	setp.eq.s32 	%p2, %r21, 384;
	@%p2 bra 	$L__BB0_4;
	cvt.u64.u32 	%rd9, %r46;
	add.s64 	%rd10, %rd3, %rd9;
	shl.b64 	%rd11, %rd10, 2;
	add.s64 	%rd36, %rd2, %rd11;
	neg.s32 	%r4, %r15;
	shr.u32 	%r22, %r3, 7;
	add.s32 	%r23, %r22, 1;
	and.b32  	%r24, %r23, 3;
	neg.s32 	%r44, %r24;
$L__BB0_3:
	.pragma "nounroll";
	div.s32 	%r25, %r46, %r15;
	mad.lo.s32 	%r26, %r4, %r25, %r46;
	mad.lo.s32 	%r27, %r26, %r16, %r25;
	ld.global.f32 	%f1, [%rd36];
	cvt.s64.s32 	%rd12, %r27;
	add.s64 	%rd13, %rd12, %rd3;
	shl.b64 	%rd14, %rd13, 2;
	add.s64 	%rd15, %rd1, %rd14;
	st.global.f32 	[%rd15], %f1;
	add.s32 	%r46, %r46, 128;
	add.s64 	%rd36, %rd36, 512;
	add.s32 	%r44, %r44, 1;
	setp.ne.s32 	%p3, %r44, 0;
	@%p3 bra 	$L__BB0_3;
$L__BB0_4:
	setp.lt.u32 	%p4, %r3, 384;
	@%p4 bra 	$L__BB0_7;
	neg.s32 	%r11, %r15;
	add.s32 	%r47, %r46, 256;
$L__BB0_6:
	add.s32 	%r28, %r47, -256;
	div.s32 	%r29, %r28, %r15;
	mad.lo.s32 	%r30, %r11, %r29, %r28;
	mad.lo.s32 	%r31, %r30, %r16, %r29;
	cvt.u64.u32 	%rd16, %r28;
	add.s64 	%rd17, %rd16, %rd3;
	shl.b64 	%rd18, %rd17, 2;
	add.s64 	%rd19, %rd2, %rd18;
	ld.global.f32 	%f2, [%rd19];
	cvt.s64.s32 	%rd20, %r31;
	add.s64 	%rd21, %rd20, %rd3;
	shl.b64 	%rd22, %rd21, 2;
	add.s64 	%rd23, %rd1, %rd22;
	st.global.f32 	[%rd23], %f2;
	add.s32 	%r32, %r47, -128;
	div.s32 	%r33, %r32, %r15;
	mad.lo.s32 	%r34, %r11, %r33, %r32;
	mad.lo.s32 	%r35, %r34, %r16, %r33;
	ld.global.f32 	%f3, [%rd19+512];
	cvt.s64.s32 	%rd24, %r35;
	add.s64 	%rd25, %rd24, %rd3;
	shl.b64 	%rd26, %rd25, 2;
	add.s64 	%rd27, %rd1, %rd26;
	st.global.f32 	[%rd27], %f3;
	div.s32 	%r36, %r47, %r15;
	mad.lo.s32 	%r37, %r11, %r36, %r47;
	mad.lo.s32 	%r38, %r37, %r16, %r36;
	ld.global.f32 	%f4, [%rd19+1024];
	cvt.s64.s32 	%rd28, %r38;
	add.s64 	%rd29, %rd28, %rd3;
	shl.b64 	%rd30, %rd29, 2;
	add.s64 	%rd31, %rd1, %rd30;
	st.global.f32 	[%rd31], %f4;
	add.s32 	%r39, %r47, 128;
	div.s32 	%r40, %r39, %r15;
	mad.lo.s32 	%r41, %r11, %r40, %r39;
	mad.lo.s32 	%r42, %r41, %r16, %r40;
	ld.global.f32 	%f5, [%rd19+1536];
	cvt.s64.s32 	%rd32, %r42;
	add.s64 	%rd33, %rd32, %rd3;
	shl.b64 	%rd34, %rd33, 2;
	add.s64 	%rd35, %rd1, %rd34;
	st.global.f32 	[%rd35], %f5;
	add.s32 	%r14, %r47, 512;
	add.s32 	%r43, %r47, 256;
	setp.lt.s32 	%p5, %r43, %r2;
	mov.u32 	%r47, %r14;
	@%p5 bra 	$L__BB0_6;
$L__BB0_7:
	ret;

}


// ===== COMPILED SASS (sm_100) =====

	.target	sm_100

	.elftype	@"ET_EXEC"


//--------------------- .note.nv.tkinfo           --------------------------
	.section	.note.nv.tkinfo,"",@"SHT_NOTE"
	.sectionflags	@"SHF_NOTE_NV_TKINFO"
	.tkinfo
        /*0018*/ 	.word	0x00000002
        /*0030*/ 	.string	""
        /*0030*/ 	.string	"ptxas"
        /*0030*/ 	.string	"Cuda compilation tools, release 13.0, V13.0.88"
        /*0030*/ 	.string	"Build cuda_13.0.r13.0/compiler.36424714_0"
        /*0030*/ 	.string	"-arch sm_100 -m 64 "



//--------------------- .note.nv.cuinfo           --------------------------
	.section	.note.nv.cuinfo,"",@"SHT_NOTE"
	.sectionflags	@"SHF_NOTE_NV_CUINFO"
        /*0018*/ 	.short	0x0002
        /*001a*/ 	.short	0x0064
        /*001c*/ 	.short	0x0082
	.zero		2


//--------------------- .nv.info                  --------------------------
	.section	.nv.info,"",@"SHT_CUDA_INFO"
	.align	4


	//----- nvinfo : EIATTR_REGCOUNT
	.align		4
        /*0000*/ 	.byte	0x04, 0x2f
        /*0002*/ 	.short	(.L_1 - .L_0)
	.align		4
.L_0:
        /*0004*/ 	.word	index@(_Z7shufflePfiiiS_)
        /*0008*/ 	.word	0x0000001a


	//----- nvinfo : EIATTR_FRAME_SIZE
	.align		4
.L_1:
        /*000c*/ 	.byte	0x04, 0x11
        /*000e*/ 	.short	(.L_3 - .L_2)
	.align		4
.L_2:
        /*0010*/ 	.word	index@(_Z7shufflePfiiiS_)
        /*0014*/ 	.word	0x00000000


	//----- nvinfo : EIATTR_MIN_STACK_SIZE
	.align		4
.L_3:
        /*0018*/ 	.byte	0x04, 0x12
        /*001a*/ 	.short	(.L_5 - .L_4)
	.align		4
.L_4:
        /*001c*/ 	.word	index@(_Z7shufflePfiiiS_)
        /*0020*/ 	.word	0x00000000
.L_5:


//--------------------- .nv.compat                --------------------------
	.section	.nv.compat,"",@"SHT_CUDA_COMPAT_INFO"
	.align	4
        /*0000*/ 	.byte	0x02, 0x09, 0x00, 0x00, 0x02, 0x02, 0x01, 0x00, 0x02, 0x05, 0x05, 0x00, 0x03, 0x07, 0x01, 0x01
        /*0010*/ 	.byte	0x02, 0x03, 0x00, 0x00, 0x02, 0x06, 0x01, 0x00, 0x04, 0x0b, 0x08, 0x00, 0x09, 0x00, 0x00, 0x00
        /*0020*/ 	.byte	0x00, 0x00, 0x00, 0x00


//--------------------- .nv.info._Z7shufflePfiiiS_ --------------------------
	.section	.nv.info._Z7shufflePfiiiS_,"",@"SHT_CUDA_INFO"
	.sectionflags	@""
	.align	4


	//----- nvinfo : EIATTR_CUDA_API_VERSION
	.align		4
        /*0000*/ 	.byte	0x04, 0x37
        /*0002*/ 	.short	(.L_7 - .L_6)
.L_6:
        /*0004*/ 	.word	0x00000082


	//----- nvinfo : EIATTR_KPARAM_INFO
	.align		4
.L_7:
        /*0008*/ 	.byte	0x04, 0x17
        /*000a*/ 	.short	(.L_9 - .L_8)
.L_8:
        /*000c*/ 	.word	0x00000000
        /*0010*/ 	.short	0x0004
        /*0012*/ 	.short	0x0018
        /*0014*/ 	.byte	0x00, 0xf5, 0x21, 0x00


	//----- nvinfo : EIATTR_KPARAM_INFO
	.align		4
.L_9:
        /*0018*/ 	.byte	0x04, 0x17
        /*001a*/ 	.short	(.L_11 - .L_10)
.L_10:
        /*001c*/ 	.word	0x00000000
        /*0020*/ 	.short	0x0003
        /*0022*/ 	.short	0x0010
        /*0024*/ 	.byte	0x00, 0xf0, 0x11, 0x00


	//----- nvinfo : EIATTR_KPARAM_INFO
	.align		4
.L_11:
        /*0028*/ 	.byte	0x04, 0x17
        /*002a*/ 	.short	(.L_13 - .L_12)
.L_12:
        /*002c*/ 	.word	0x00000000
        /*0030*/ 	.short	0x0002
        /*0032*/ 	.short	0x000c
        /*0034*/ 	.byte	0x00, 0xf0, 0x11, 0x00


	//----- nvinfo : EIATTR_KPARAM_INFO
	.align		4
.L_13:
        /*0038*/ 	.byte	0x04, 0x17
        /*003a*/ 	.short	(.L_15 - .L_14)
.L_14:
        /*003c*/ 	.word	0x00000000
        /*0040*/ 	.short	0x0001
        /*0042*/ 	.short	0x0008
        /*0044*/ 	.byte	0x00, 0xf0, 0x11, 0x00


	//----- nvinfo : EIATTR_KPARAM_INFO
	.align		4
.L_15:
        /*0048*/ 	.byte	0x04, 0x17
        /*004a*/ 	.short	(.L_17 - .L_16)
.L_16:
        /*004c*/ 	.word	0x00000000
        /*0050*/ 	.short	0x0000
        /*0052*/ 	.short	0x0000
        /*0054*/ 	.byte	0x00, 0xf5, 0x21, 0x00


	//----- nvinfo : EIATTR_SPARSE_MMA_MASK
	.align		4
.L_17:
        /*0058*/ 	.byte	0x03, 0x50
        /*005a*/ 	.short	0x0000


	//----- nvinfo : EIATTR_MAXREG_COUNT
	.align		4
        /*005c*/ 	.byte	0x03, 0x1b
        /*005e*/ 	.short	0x00ff


	//----- nvinfo : EIATTR_MERCURY_ISA_VERSION
	.align		4
        /*0060*/ 	.byte	0x03, 0x5f
        /*0062*/ 	.short	0x0101


	//----- nvinfo : EIATTR_VRC_CTA_INIT_COUNT
	.align		4
        /*0064*/ 	.byte	0x02, 0x4a
	.zero		1
	.zero		1


	//----- nvinfo : EIATTR_EXIT_INSTR_OFFSETS
	.align		4
        /*0068*/ 	.byte	0x04, 0x1c
        /*006a*/ 	.short	(.L_19 - .L_18)


	//   ....[0]....
.L_18:
        /*006c*/ 	.word	0x000000a0


	//   ....[1]....
        /*0070*/ 	.word	0x00000490


	//   ....[2]....
        /*0074*/ 	.word	0x00000c50


	//----- nvinfo : EIATTR_CRS_STACK_SIZE
	.align		4
.L_19:
        /*0078*/ 	.byte	0x04, 0x1e
        /*007a*/ 	.short	(.L_21 - .L_20)
.L_20:
        /*007c*/ 	.word	0x00000000


	//----- nvinfo : EIATTR_CBANK_PARAM_SIZE
	.align		4
.L_21:
        /*0080*/ 	.byte	0x03, 0x19
        /*0082*/ 	.short	0x0020


	//----- nvinfo : EIATTR_PARAM_CBANK
	.align		4
        /*0084*/ 	.byte	0x04, 0x0a
        /*0086*/ 	.short	(.L_23 - .L_22)
	.align		4
.L_22:
        /*0088*/ 	.word	index@(.nv.constant0._Z7shufflePfiiiS_)
        /*008c*/ 	.short	0x0380
        /*008e*/ 	.short	0x0020


	//----- nvinfo : EIATTR_SW_WAR
	.align		4
.L_23:
        /*0090*/ 	.byte	0x04, 0x36
        /*0092*/ 	.short	(.L_25 - .L_24)
.L_24:
        /*0094*/ 	.word	0x00000008
.L_25:


//--------------------- .nv.callgraph             --------------------------
	.section	.nv.callgraph,"",@"SHT_CUDA_CALLGRAPH"
	.align	4
	.sectionentsize	8
	.align		4
        /*0000*/ 	.word	0x00000000
	.align		4
        /*0004*/ 	.word	0xffffffff
	.align		4
        /*0008*/ 	.word	0x00000000
	.align		4
        /*000c*/ 	.word	0xfffffffe
	.align		4
        /*0010*/ 	.word	0x00000000
	.align		4
        /*0014*/ 	.word	0xfffffffd
	.align		4
        /*0018*/ 	.word	0x00000000
	.align		4
        /*001c*/ 	.word	0xfffffffc


//--------------------- .text._Z7shufflePfiiiS_   --------------------------
	.section	.text._Z7shufflePfiiiS_,"ax",@progbits
	.align	128
        .global         _Z7shufflePfiiiS_
        .type           _Z7shufflePfiiiS_,@function
        .size           _Z7shufflePfiiiS_,(.L_x_5 - _Z7shufflePfiiiS_)
        .other          _Z7shufflePfiiiS_,@"STO_CUDA_ENTRY STV_DEFAULT"
_Z7shufflePfiiiS_:
.text._Z7shufflePfiiiS_:
[----:B------:R-:W-:Y:S01]  /*0000*/  LDC R1, c[0x0][0x37c] ;  /* 0x0000df00ff017b82 */ /* 0x000fe20000000800 */
[----:B------:R-:W0:Y:S01]  /*0010*/  S2R R5, SR_TID.X ;  /* 0x0000000000057919 */ /* 0x000e220000002100 */
[----:B------:R-:W1:Y:S06]  /*0020*/  LDCU UR6, c[0x0][0x388] ;  /* 0x00007100ff0677ac */ /* 0x000e6c0008000800 */
[----:B------:R-:W2:Y:S01]  /*0030*/  S2UR UR4, SR_CTAID.X ;  /* 0x00000000000479c3 */ /* 0x000ea20000002500 */
[----:B------:R-:W3:Y:S01]  /*0040*/  LDCU UR5, c[0x0][0x390] ;  /* 0x00007200ff0577ac */ /* 0x000ee20008000800 */
[----:B-1----:R-:W-:-:S04]  /*0050*/  IMAD.U32 R4, RZ, RZ, UR6 ;  /* 0x00000006ff047e24 */ /* 0x002fc8000f8e00ff */
[C---:B---3--:R-:W-:Y:S02]  /*0060*/  IMAD R0, R4.reuse, UR5, RZ ;  /* 0x0000000504007c24 */ /* 0x048fe4000f8e02ff */
[----:B--2---:R-:W-:-:S04]  /*0070*/  IMAD R2, R4, UR4, RZ ;  /* 0x0000000404027c24 */ /* 0x004fc8000f8e02ff */
[----:B------:R-:W-:Y:S01]  /*0080*/  IMAD R2, R2, UR5, RZ ;  /* 0x0000000502027c24 */ /* 0x000fe2000f8e02ff */
[----:B0-----:R-:W-:-:S13]  /*0090*/  ISETP.GE.AND P0, PT, R5, R0, PT ;  /* 0x000000000500720c */ /* 0x001fda0003f06270 */
[----:B------:R-:W-:Y:S05]  /*00a0*/  @P0 EXIT ;  /* 0x000000000000094d */ /* 0x000fea0003800000 */
[----:B------:R-:W-:Y:S01]  /*00b0*/  LOP3.LUT R3, RZ, R5, RZ, 0x33, !PT ;  /* 0x00000005ff037212 */ /* 0x000fe200078e33ff */
[----:B------:R-:W0:Y:S01]  /*00c0*/  LDCU.64 UR4, c[0x0][0x358] ;  /* 0x00006b00ff0477ac */ /* 0x000e220008000a00 */
[----:B------:R-:W-:Y:S03]  /*00d0*/  BSSY.RECONVERGENT B0, `(.L_x_0) ;  /* 0x000003b000007945 */ /* 0x000fe60003800200 */
[----:B------:R-:W-:Y:S01]  /*00e0*/  IMAD.IADD R7, R0, 0x1, R3 ;  /* 0x0000000100077824 */ /* 0x000fe200078e0203 */
[----:B------:R-:W1:Y:S04]  /*00f0*/  LDCU UR11, c[0x0][0x388] ;  /* 0x00007100ff0b77ac */ /* 0x000e680008000800 */
[C---:B------:R-:W-:Y:S01]  /*0100*/  LOP3.LUT R3, R7.reuse, 0x180, RZ, 0xc0, !PT ;  /* 0x0000018007037812 */ /* 0x040fe200078ec0ff */
[----:B------:R-:W2:Y:S01]  /*0110*/  LDCU UR10, c[0x0][0x390] ;  /* 0x00007200ff0a77ac */ /* 0x000ea20008000800 */
[----:B------:R-:W-:-:S02]  /*0120*/  ISETP.GE.U32.AND P0, PT, R7, 0x180, PT ;  /* 0x000001800700780c */ /* 0x000fc40003f06070 */
[----:B------:R-:W-:Y:S01]  /*0130*/  ISETP.NE.AND P1, PT, R3, 0x180, PT ;  /* 0x000001800300780c */ /* 0x000fe20003f25270 */
[----:B------:R-:W3:Y:S01]  /*0140*/  LDCU.64 UR8, c[0x0][0x398] ;  /* 0x00007300ff0877ac */ /* 0x000ee20008000a00 */
[----:B------:R-:W-:-:S11]  /*0150*/  SHF.R.S32.HI R3, RZ, 0x1f, R2 ;  /* 0x0000001fff037819 */ /* 0x000fd60000011402 */
[----:B01----:R-:W-:Y:S05]  /*0160*/  @!P1 BRA `(.L_x_1) ;  /* 0x0000000000c49947 */ /* 0x003fea0003800000 */
[----:B------:R-:W-:Y:S01]  /*0170*/  IABS R6, R4 ;  /* 0x0000000400067213 */ /* 0x000fe20000000000 */
[----:B------:R-:W0:Y:S01]  /*0180*/  LDCU.64 UR6, c[0x0][0x380] ;  /* 0x00007000ff0677ac */ /* 0x000e220008000a00 */
[----:B------:R-:W-:Y:S02]  /*0190*/  IADD3 R12, P1, PT, R2, R5, RZ ;  /* 0x00000005020c7210 */ /* 0x000fe40007f3e0ff */
[----:B------:R-:W1:Y:S01]  /*01a0*/  I2F.RP R11, R6 ;  /* 0x00000006000b7306 */ /* 0x000e620000209400 */
[----:B------:R-:W-:Y:S02]  /*01b0*/  LEA.HI R7, R7, 0x1, RZ, 0x19 ;  /* 0x0000000107077811 */ /* 0x000fe400078fc8ff */
[----:B------:R-:W-:Y:S01]  /*01c0*/  IMAD.X R13, RZ, RZ, R3, P1 ;  /* 0x000000ffff0d7224 */ /* 0x000fe200008e0603 */
[----:B------:R-:W-:-:S04]  /*01d0*/  ISETP.NE.AND P1, PT, R4, RZ, PT ;  /* 0x000000ff0400720c */ /* 0x000fc80003f25270 */
[----:B-1----:R-:W1:Y:S01]  /*01e0*/  MUFU.RCP R11, R11 ;  /* 0x0000000b000b7308 */ /* 0x002e620000001000 */
[----:B0-----:R-:W-:Y:S01]  /*01f0*/  LEA R10, P2, R12, UR6, 0x2 ;  /* 0x000000060c0a7c11 */ /* 0x001fe2000f8410ff */
[----:B-1----:R-:W-:-:S03]  /*0200*/  VIADD R8, R11, 0xffffffe ;  /* 0x0ffffffe0b087836 */ /* 0x002fc60000000000 */
[----:B------:R-:W-:Y:S02]  /*0210*/  LEA.HI.X R11, R12, UR7, R13, 0x2, P2 ;  /* 0x000000070c0b7c11 */ /* 0x000fe400090f140d */
[----:B------:R-:W-:Y:S01]  /*0220*/  LOP3.LUT R13, R7, 0x3, RZ, 0xc0, !PT ;  /* 0x00000003070d7812 */ /* 0x000fe200078ec0ff */
[----:B------:R0:W1:Y:S01]  /*0230*/  F2I.FTZ.U32.TRUNC.NTZ R9, R8 ;  /* 0x0000000800097305 */ /* 0x000062000021f000 */
[----:B------:R-:W-:-:S03]  /*0240*/  LOP3.LUT R12, RZ, R4, RZ, 0x33, !PT ;  /* 0x00000004ff0c7212 */ /* 0x000fc600078e33ff */
[----:B------:R-:W-:Y:S02]  /*0250*/  IMAD.MOV R13, RZ, RZ, -R13 ;  /* 0x000000ffff0d7224 */ /* 0x000fe400078e0a0d */
[----:B0-----:R-:W-:Y:S02]  /*0260*/  IMAD.MOV.U32 R8, RZ, RZ, RZ ;  /* 0x000000ffff087224 */ /* 0x001fe400078e00ff */
[----:B-1----:R-:W-:-:S04]  /*0270*/  IMAD.MOV R15, RZ, RZ, -R9 ;  /* 0x000000ffff0f7224 */ /* 0x002fc800078e0a09 */
[----:B------:R-:W-:-:S04]  /*0280*/  IMAD R15, R15, R6, RZ ;  /* 0x000000060f0f7224 */ /* 0x000fc800078e02ff */
[----:B------:R-:W-:-:S07]  /*0290*/  IMAD.HI.U32 R7, R9, R15, R8 ;  /* 0x0000000f09077227 */ /* 0x000fce00078e0008 */
.L_x_2:
[----:B0-----:R0:W4:Y:S01]  /*02a0*/  LDG.E R15, desc[UR4][R10.64] ;  /* 0x000000040a0f7981 */ /* 0x001122000c1e1900 */
[----:B------:R-:W-:Y:S01]  /*02b0*/  IABS R14, R5 ;  /* 0x00000005000e7213 */ /* 0x000fe20000000000 */
[----:B------:R-:W-:Y:S02]  /*02c0*/  IMAD.U32 R4, RZ, RZ, UR11 ;  /* 0x0000000bff047e24 */ /* 0x000fe4000f8e00ff */
[----:B------:R-:W-:Y:S02]  /*02d0*/  VIADD R13, R13, 0x1 ;  /* 0x000000010d0d7836 */ /* 0x000fe40000000000 */
[----:B------:R-:W-:Y:S01]  /*02e0*/  IMAD.HI.U32 R8, R7, R14, RZ ;  /* 0x0000000e07087227 */ /* 0x000fe200078e00ff */
[----:B------:R-:W-:-:S03]  /*02f0*/  IABS R16, R4 ;  /* 0x0000000400107213 */ /* 0x000fc60000000000 */
[----:B------:R-:W-:-:S04]  /*0300*/  IMAD.MOV R9, RZ, RZ, -R8 ;  /* 0x000000ffff097224 */ /* 0x000fc800078e0a08 */
[----:B------:R-:W-:-:S05]  /*0310*/  IMAD R9, R16, R9, R14 ;  /* 0x0000000910097224 */ /* 0x000fca00078e020e */
[----:B------:R-:W-:-:S13]  /*0320*/  ISETP.GT.U32.AND P3, PT, R6, R9, PT ;  /* 0x000000090600720c */ /* 0x000fda0003f64070 */
[----:B------:R-:W-:Y:S01]  /*0330*/  @!P3 IMAD.IADD R9, R9, 0x1, -R16 ;  /* 0x000000010909b824 */ /* 0x000fe200078e0a10 */
[----:B------:R-:W-:Y:S02]  /*0340*/  @!P3 IADD3 R8, PT, PT, R8, 0x1, RZ ;  /* 0x000000010808b810 */ /* 0x000fe40007ffe0ff */
[----:B0-----:R-:W-:Y:S02]  /*0350*/  IADD3 R10, P3, PT, R10, 0x200, RZ ;  /* 0x000002000a0a7810 */ /* 0x001fe40007f7e0ff */
[----:B------:R-:W-:Y:S02]  /*0360*/  ISETP.GE.U32.AND P2, PT, R9, R6, PT ;  /* 0x000000060900720c */ /* 0x000fe40003f46070 */
[----:B------:R-:W-:Y:S01]  /*0370*/  LOP3.LUT R9, R5, R4, RZ, 0x3c, !PT ;  /* 0x0000000405097212 */ /* 0x000fe200078e3cff */
[----:B------:R-:W-:-:S03]  /*0380*/  IMAD.X R11, RZ, RZ, R11, P3 ;  /* 0x000000ffff0b7224 */ /* 0x000fc600018e060b */
[----:B------:R-:W-:Y:S01]  /*0390*/  ISETP.GE.AND P4, PT, R9, RZ, PT ;  /* 0x000000ff0900720c */ /* 0x000fe20003f86270 */
[----:B------:R-:W-:-:S06]  /*03a0*/  IMAD.MOV R9, RZ, RZ, -R4 ;  /* 0x000000ffff097224 */ /* 0x000fcc00078e0a04 */
[----:B------:R-:W-:-:S06]  /*03b0*/  @P2 VIADD R8, R8, 0x1 ;  /* 0x0000000108082836 */ /* 0x000fcc0000000000 */
[----:B------:R-:W-:-:S05]  /*03c0*/  @!P4 IMAD.MOV R8, RZ, RZ, -R8 ;  /* 0x000000ffff08c224 */ /* 0x000fca00078e0a08 */
[----:B------:R-:W-:-:S05]  /*03d0*/  SEL R8, R12, R8, !P1 ;  /* 0x000000080c087207 */ /* 0x000fca0004800000 */
[----:B------:R-:W-:Y:S02]  /*03e0*/  IMAD R9, R8, R9, R5 ;  /* 0x0000000908097224 */ /* 0x000fe400078e0205 */
[----:B------:R-:W-:Y:S02]  /*03f0*/  VIADD R5, R5, 0x80 ;  /* 0x0000008005057836 */ /* 0x000fe40000000000 */
[----:B--2---:R-:W-:-:S05]  /*0400*/  IMAD R9, R9, UR10, R8 ;  /* 0x0000000a09097c24 */ /* 0x004fca000f8e0208 */
[----:B------:R-:W-:-:S04]  /*0410*/  IADD3 R14, P2, PT, R2, R9, RZ ;  /* 0x00000009020e7210 */ /* 0x000fc80007f5e0ff */
[----:B------:R-:W-:Y:S02]  /*0420*/  LEA.HI.X.SX32 R9, R9, R3, 0x1, P2 ;  /* 0x0000000309097211 */ /* 0x000fe400010f0eff */
[----:B---3--:R-:W-:-:S04]  /*0430*/  LEA R8, P2, R14, UR8, 0x2 ;  /* 0x000000080e087c11 */ /* 0x008fc8000f8410ff */
[----:B------:R-:W-:Y:S02]  /*0440*/  LEA.HI.X R9, R14, UR9, R9, 0x2, P2 ;  /* 0x000000090e097c11 */ /* 0x000fe400090f1409 */
[----:B------:R-:W-:-:S03]  /*0450*/  ISETP.NE.AND P2, PT, R13, RZ, PT ;  /* 0x000000ff0d00720c */ /* 0x000fc60003f45270 */
[----:B----4-:R0:W-:Y:S10]  /*0460*/  STG.E desc[UR4][R8.64], R15 ;  /* 0x0000000f08007986 */ /* 0x0101f4000c101904 */
[----:B------:R-:W-:Y:S05]  /*0470*/  @P2 BRA `(.L_x_2) ;  /* 0xfffffffc00882947 */ /* 0x000fea000383ffff */
.L_x_1:
[----:B--23--:R-:W-:Y:S05]  /*0480*/  BSYNC.RECONVERGENT B0 ;  /* 0x0000000000007941 */ /* 0x00cfea0003800200 */
.L_x_0:
[----:B------:R-:W-:Y:S05]  /*0490*/  @!P0 EXIT ;  /* 0x000000000000894d */ /* 0x000fea0003800000 */
[----:B------:R-:W-:Y:S01]  /*04a0*/  IABS R11, R4 ;  /* 0x00000004000b7213 */ /* 0x000fe20000000000 */
[----:B------:R-:W1:Y:S01]  /*04b0*/  LDC R6, c[0x0][0x388] ;  /* 0x0000e200ff067b82 */ /* 0x000e620000000800 */
[----:B------:R-:W-:Y:S01]  /*04c0*/  HFMA2 R12, -RZ, RZ, 0, 0 ;  /* 0x00000000ff0c7431 */ /* 0x000fe200000001ff */
[----:B------:R-:W2:Y:S01]  /*04d0*/  LDCU UR6, c[0x0][0x390] ;  /* 0x00007200ff0677ac */ /* 0x000ea20008000800 */
[----:B------:R-:W3:Y:S01]  /*04e0*/  I2F.RP R4, R11 ;  /* 0x0000000b00047306 */ /* 0x000ee20000209400 */
[----:B------:R-:W4:Y:S01]  /*04f0*/  LDCU.64 UR10, c[0x0][0x398] ;  /* 0x00007300ff0a77ac */ /* 0x000f220008000a00 */
[----:B------:R-:W0:Y:S06]  /*0500*/  LDCU.64 UR8, c[0x0][0x380] ;  /* 0x00007000ff0877ac */ /* 0x000e2c0008000a00 */
[----:B---3--:R-:W3:Y:S02]  /*0510*/  MUFU.RCP R4, R4 ;  /* 0x0000000400047308 */ /* 0x008ee40000001000 */
[----:B---3--:R-:W-:-:S06]  /*0520*/  VIADD R13, R4, 0xffffffe ;  /* 0x0ffffffe040d7836 */ /* 0x008fcc0000000000 */
[----:B------:R-:W0:Y:S02]  /*0530*/  F2I.FTZ.U32.TRUNC.NTZ R13, R13 ;  /* 0x0000000d000d7305 */ /* 0x000e24000021f000 */
[----:B0-----:R-:W-:-:S04]  /*0540*/  IMAD.MOV R8, RZ, RZ, -R13 ;  /* 0x000000ffff087224 */ /* 0x001fc800078e0a0d */
[----:B------:R-:W-:-:S04]  /*0550*/  IMAD R7, R8, R11, RZ ;  /* 0x0000000b08077224 */ /* 0x000fc800078e02ff */
[----:B------:R-:W-:-:S04]  /*0560*/  IMAD.HI.U32 R12, R13, R7, R12 ;  /* 0x000000070d0c7227 */ /* 0x000fc800078e000c */
[----:B-12-4-:R-:W-:-:S07]  /*0570*/  VIADD R7, R5, 0x100 ;  /* 0x0000010005077836 */ /* 0x016fce0000000000 */
.L_x_3:
[----:B------:R-:W-:-:S05]  /*0580*/  VIADD R13, R7, 0xffffff00 ;  /* 0xffffff00070d7836 */ /* 0x000fca0000000000 */
[----:B0-----:R-:W-:-:S05]  /*0590*/  IADD3 R5, P0, PT, R2, R13, RZ ;  /* 0x0000000d02057210 */ /* 0x001fca0007f1e0ff */
[----:B------:R-:W-:Y:S01]  /*05a0*/  IMAD.X R8, RZ, RZ, R3, P0 ;  /* 0x000000ffff087224 */ /* 0x000fe200000e0603 */
[----:B------:R-:W-:-:S04]  /*05b0*/  LEA R4, P0, R5, UR8, 0x2 ;  /* 0x0000000805047c11 */ /* 0x000fc8000f8010ff */
[----:B------:R-:W-:-:S05]  /*05c0*/  LEA.HI.X R5, R5, UR9, R8, 0x2, P0 ;  /* 0x0000000905057c11 */ /* 0x000fca00080f1408 */
[----:B------:R-:W2:Y:S01]  /*05d0*/  LDG.E R19, desc[UR4][R4.64] ;  /* 0x0000000404137981 */ /* 0x000ea2000c1e1900 */
[----:B------:R-:W-:Y:S02]  /*05e0*/  IABS R9, R13 ;  /* 0x0000000d00097213 */ /* 0x000fe40000000000 */
[----:B------:R-:W-:-:S03]  /*05f0*/  IABS R8, R6 ;  /* 0x0000000600087213 */ /* 0x000fc60000000000 */
[----:B------:R-:W-:-:S04]  /*0600*/  IMAD.HI.U32 R12, R12, R9, RZ ;  /* 0x000000090c0c7227 */ /* 0x000fc800078e00ff */
[----:B------:R-:W-:-:S04]  /*0610*/  IMAD.MOV R10, RZ, RZ, -R12 ;  /* 0x000000ffff0a7224 */ /* 0x000fc800078e0a0c */
[----:B------:R-:W-:Y:S01]  /*0620*/  IMAD R10, R8, R10, R9 ;  /* 0x0000000a080a7224 */ /* 0x000fe200078e0209 */
[----:B------:R-:W-:-:S04]  /*0630*/  LOP3.LUT R9, R13, R6, RZ, 0x3c, !PT ;  /* 0x000000060d097212 */ /* 0x000fc800078e3cff */
[----:B------:R-:W-:Y:S02]  /*0640*/  ISETP.GT.U32.AND P1, PT, R11, R10, PT ;  /* 0x0000000a0b00720c */ /* 0x000fe40003f24070 */
[----:B------:R-:W-:Y:S02]  /*0650*/  ISETP.GE.AND P2, PT, R9, RZ, PT ;  /* 0x000000ff0900720c */ /* 0x000fe40003f46270 */
[----:B------:R-:W-:-:S09]  /*0660*/  LOP3.LUT R9, RZ, R6, RZ, 0x33, !PT ;  /* 0x00000006ff097212 */ /* 0x000fd200078e33ff */
[----:B------:R-:W-:Y:S02]  /*0670*/  @!P1 IMAD.IADD R10, R10, 0x1, -R8 ;  /* 0x000000010a0a9824 */ /* 0x000fe400078e0a08 */
[----:B------:R-:W-:-:S03]  /*0680*/  @!P1 VIADD R12, R12, 0x1 ;  /* 0x000000010c0c9836 */ /* 0x000fc60000000000 */
[----:B------:R-:W-:Y:S02]  /*0690*/  ISETP.GE.U32.AND P0, PT, R10, R11, PT ;  /* 0x0000000b0a00720c */ /* 0x000fe40003f06070 */
[----:B------:R-:W-:-:S11]  /*06a0*/  IADD3 R10, PT, PT, -R6, RZ, RZ ;  /* 0x000000ff060a7210 */ /* 0x000fd60007ffe1ff */
[----:B------:R-:W-:Y:S01]  /*06b0*/  @P0 VIADD R12, R12, 0x1 ;  /* 0x000000010c0c0836 */ /* 0x000fe20000000000 */
[----:B------:R-:W-:-:S03]  /*06c0*/  ISETP.NE.AND P0, PT, R6, RZ, PT ;  /* 0x000000ff0600720c */ /* 0x000fc60003f05270 */
[----:B------:R-:W-:-:S05]  /*06d0*/  @!P2 IMAD.MOV R12, RZ, RZ, -R12 ;  /* 0x000000ffff0ca224 */ /* 0x000fca00078e0a0c */
[----:B------:R-:W-:-:S05]  /*06e0*/  SEL R11, R9, R12, !P0 ;  /* 0x0000000c090b7207 */ /* 0x000fca0004000000 */
[----:B------:R-:W-:-:S04]  /*06f0*/  IMAD R12, R11, R10, R13 ;  /* 0x0000000a0b0c7224 */ /* 0x000fc800078e020d */
[----:B------:R-:W-:-:S05]  /*0700*/  IMAD R12, R12, UR6, R11 ;  /* 0x000000060c0c7c24 */ /* 0x000fca000f8e020b */
[----:B------:R-:W-:-:S04]  /*0710*/  IADD3 R11, P1, PT, R2, R12, RZ ;  /* 0x0000000c020b7210 */ /* 0x000fc80007f3e0ff */
[----:B------:R-:W-:Y:S02]  /*0720*/  LEA.HI.X.SX32 R12, R12, R3, 0x1, P1 ;  /* 0x000000030c0c7211 */ /* 0x000fe400008f0eff */
[----:B------:R-:W-:-:S04]  /*0730*/  LEA R16, P1, R11, UR10, 0x2 ;  /* 0x0000000a0b107c11 */ /* 0x000fc8000f8210ff */
[----:B------:R-:W-:Y:S01]  /*0740*/  LEA.HI.X R17, R11, UR11, R12, 0x2, P1 ;  /* 0x0000000b0b117c11 */ /* 0x000fe200088f140c */
[----:B------:R-:W0:Y:S08]  /*0750*/  I2F.RP R18, R8 ;  /* 0x0000000800127306 */ /* 0x000e300000209400 */
[----:B0-----:R-:W0:Y:S02]  /*0760*/  MUFU.RCP R18, R18 ;  /* 0x0000001200127308 */ /* 0x001e240000001000 */
[----:B0-----:R-:W-:Y:S01]  /*0770*/  VIADD R15, R18, 0xffffffe ;  /* 0x0ffffffe120f7836 */ /* 0x001fe20000000000 */
[----:B--2---:R0:W-:Y:S04]  /*0780*/  STG.E desc[UR4][R16.64], R19 ;  /* 0x0000001310007986 */ /* 0x0041e8000c101904 */
[----:B------:R-:W2:Y:S01]  /*0790*/  LDG.E R13, desc[UR4][R4.64+0x200] ;  /* 0x00020004040d7981 */ /* 0x000ea2000c1e1900 */
[----:B------:R-:W1:Y:S01]  /*07a0*/  F2I.FTZ.U32.TRUNC.NTZ R15, R15 ;  /* 0x0000000f000f7305 */ /* 0x000e62000021f000 */
[----:B------:R-:W-:-:S02]  /*07b0*/  VIADD R21, R7, 0xffffff80 ;  /* 0xffffff8007157836 */ /* 0x000fc40000000000 */
[----:B------:R-:W-:-:S03]  /*07c0*/  IMAD.MOV.U32 R14, RZ, RZ, RZ ;  /* 0x000000ffff0e7224 */ /* 0x000fc600078e00ff */
[----:B------:R-:W-:Y:S01]  /*07d0*/  IABS R20, R21 ;  /* 0x0000001500147213 */ /* 0x000fe20000000000 */
[----:B-1----:R-:W-:-:S04]  /*07e0*/  IMAD.MOV R11, RZ, RZ, -R15 ;  /* 0x000000ffff0b7224 */ /* 0x002fc800078e0a0f */
[----:B------:R-:W-:-:S04]  /*07f0*/  IMAD R11, R11, R8, RZ ;  /* 0x000000080b0b7224 */ /* 0x000fc800078e02ff */
[----:B------:R-:W-:Y:S01]  /*0800*/  IMAD.HI.U32 R12, R15, R11, R14 ;  /* 0x0000000b0f0c7227 */ /* 0x000fe200078e000e */
[----:B------:R-:W-:-:S03]  /*0810*/  LOP3.LUT R15, R21, R6, RZ, 0x3c, !PT ;  /* 0x00000006150f7212 */ /* 0x000fc600078e3cff */
[----:B------:R-:W-:Y:S01]  /*0820*/  IMAD.MOV.U32 R11, RZ, RZ, R20 ;  /* 0x000000ffff0b7224 */ /* 0x000fe200078e0014 */
[----:B------:R-:W-:-:S03]  /*0830*/  ISETP.GE.AND P3, PT, R15, RZ, PT ;  /* 0x000000ff0f00720c */ /* 0x000fc60003f66270 */
[----:B------:R-:W-:-:S04]  /*0840*/  IMAD.HI.U32 R14, R12, R11, RZ ;  /* 0x0000000b0c0e7227 */ /* 0x000fc800078e00ff */
[----:B0-----:R-:W-:-:S04]  /*0850*/  IMAD.MOV R16, RZ, RZ, -R14 ;  /* 0x000000ffff107224 */ /* 0x001fc800078e0a0e */
[----:B------:R-:W-:Y:S02]  /*0860*/  IMAD R16, R8, R16, R11 ;  /* 0x0000001008107224 */ /* 0x000fe400078e020b */
[----:B------:R-:W-:-:S05]  /*0870*/  IMAD.MOV.U32 R11, RZ, RZ, R8 ;  /* 0x000000ffff0b7224 */ /* 0x000fca00078e0008 */
[----:B------:R-:W-:-:S13]  /*0880*/  ISETP.GT.U32.AND P2, PT, R11, R16, PT ;  /* 0x000000100b00720c */ /* 0x000fda0003f44070 */
[----:B------:R-:W-:Y:S01]  /*0890*/  @!P2 IMAD.IADD R16, R16, 0x1, -R8 ;  /* 0x000000011010a824 */ /* 0x000fe200078e0a08 */
[----:B------:R-:W-:-:S04]  /*08a0*/  @!P2 IADD3 R14, PT, PT, R14, 0x1, RZ ;  /* 0x000000010e0ea810 */ /* 0x000fc80007ffe0ff */
[----:B------:R-:W-:-:S13]  /*08b0*/  ISETP.GE.U32.AND P1, PT, R16, R11, PT ;  /* 0x0000000b1000720c */ /* 0x000fda0003f26070 */
[----:B------:R-:W-:-:S04]  /*08c0*/  @P1 VIADD R14, R14, 0x1 ;  /* 0x000000010e0e1836 */ /* 0x000fc80000000000 */
[----:B------:R-:W-:-:S05]  /*08d0*/  @!P3 IMAD.MOV R14, RZ, RZ, -R14 ;  /* 0x000000ffff0eb224 */ /* 0x000fca00078e0a0e */
[----:B------:R-:W-:-:S05]  /*08e0*/  SEL R15, R9, R14, !P0 ;  /* 0x0000000e090f7207 */ /* 0x000fca0004000000 */
[----:B------:R-:W-:-:S04]  /*08f0*/  IMAD R14, R15, R10, R21 ;  /* 0x0000000a0f0e7224 */ /* 0x000fc800078e0215 */
[----:B------:R-:W-:-:S05]  /*0900*/  IMAD R14, R14, UR6, R15 ;  /* 0x000000060e0e7c24 */ /* 0x000fca000f8e020f */
[----:B------:R-:W-:-:S04]  /*0910*/  IADD3 R15, P1, PT, R2, R14, RZ ;  /* 0x0000000e020f7210 */ /* 0x000fc80007f3e0ff */
[----:B------:R-:W-:Y:S02]  /*0920*/  LEA.HI.X.SX32 R16, R14, R3, 0x1, P1 ;  /* 0x000000030e107211 */ /* 0x000fe400008f0eff */
[----:B------:R-:W-:-:S04]  /*0930*/  LEA R14, P1, R15, UR10, 0x2 ;  /* 0x0000000a0f0e7c11 */ /* 0x000fc8000f8210ff */
[----:B------:R-:W-:-:S05]  /*0940*/  LEA.HI.X R15, R15, UR11, R16, 0x2, P1 ;  /* 0x0000000b0f0f7c11 */ /* 0x000fca00088f1410 */
[----:B--2---:R0:W-:Y:S04]  /*0950*/  STG.E desc[UR4][R14.64], R13 ;  /* 0x0000000d0e007986 */ /* 0x0041e8000c101904 */
[----:B------:R-:W2:Y:S01]  /*0960*/  LDG.E R19, desc[UR4][R4.64+0x400] ;  /* 0x0004000404137981 */ /* 0x000ea2000c1e1900 */
[----:B------:R-:W-:-:S05]  /*0970*/  IABS R17, R7 ;  /* 0x0000000700117213 */ /* 0x000fca0000000000 */
[----:B------:R-:W-:-:S04]  /*0980*/  IMAD.HI.U32 R16, R12, R17, RZ ;  /* 0x000000110c107227 */ /* 0x000fc800078e00ff */
[----:B------:R-:W-:-:S04]  /*0990*/  IMAD.MOV R18, RZ, RZ, -R16 ;  /* 0x000000ffff127224 */ /* 0x000fc800078e0a10 */
[----:B------:R-:W-:Y:S01]  /*09a0*/  IMAD R18, R8, R18, R17 ;  /* 0x0000001208127224 */ /* 0x000fe200078e0211 */
[----:B------:R-:W-:-:S04]  /*09b0*/  LOP3.LUT R17, R7, R6, RZ, 0x3c, !PT ;  /* 0x0000000607117212 */ /* 0x000fc800078e3cff */
[----:B------:R-:W-:Y:S02]  /*09c0*/  ISETP.GT.U32.AND P2, PT, R11, R18, PT ;  /* 0x000000120b00720c */ /* 0x000fe40003f44070 */
[----:B------:R-:W-:-:S11]  /*09d0*/  ISETP.GE.AND P3, PT, R17, RZ, PT ;  /* 0x000000ff1100720c */ /* 0x000fd60003f66270 */
[----:B------:R-:W-:Y:S02]  /*09e0*/  @!P2 IMAD.IADD R18, R18, 0x1, -R8 ;  /* 0x000000011212a824 */ /* 0x000fe400078e0a08 */
[----:B------:R-:W-:-:S03]  /*09f0*/  @!P2 VIADD R16, R16, 0x1 ;  /* 0x000000011010a836 */ /* 0x000fc60000000000 */
[----:B------:R-:W-:-:S13]  /*0a00*/  ISETP.GE.U32.AND P1, PT, R18, R11, PT ;  /* 0x0000000b1200720c */ /* 0x000fda0003f26070 */
[----:B------:R-:W-:-:S04]  /*0a10*/  @P1 VIADD R16, R16, 0x1 ;  /* 0x0000000110101836 */ /* 0x000fc80000000000 */
[----:B------:R-:W-:-:S05]  /*0a20*/  @!P3 IMAD.MOV R16, RZ, RZ, -R16 ;  /* 0x000000ffff10b224 */ /* 0x000fca00078e0a10 */
[----:B------:R-:W-:-:S05]  /*0a30*/  SEL R16, R9, R16, !P0 ;  /* 0x0000001009107207 */ /* 0x000fca0004000000 */
[----:B0-----:R-:W-:-:S04]  /*0a40*/  IMAD R13, R16, R10, R7 ;  /* 0x0000000a100d7224 */ /* 0x001fc800078e0207 */
[----:B------:R-:W-:-:S05]  /*0a50*/  IMAD R13, R13, UR6, R16 ;  /* 0x000000060d0d7c24 */ /* 0x000fca000f8e0210 */
[----:B------:R-:W-:-:S04]  /*0a60*/  IADD3 R15, P1, PT, R2, R13, RZ ;  /* 0x0000000d020f7210 */ /* 0x000fc80007f3e0ff */
[----:B------:R-:W-:Y:S02]  /*0a70*/  LEA.HI.X.SX32 R16, R13, R3, 0x1, P1 ;  /* 0x000000030d107211 */ /* 0x000fe400008f0eff */
[----:B------:R-:W-:-:S04]  /*0a80*/  LEA R14, P1, R15, UR10, 0x2 ;  /* 0x0000000a0f0e7c11 */ /* 0x000fc8000f8210ff */
[----:B------:R-:W-:Y:S01]  /*0a90*/  LEA.HI.X R15, R15, UR11, R16, 0x2, P1 ;  /* 0x0000000b0f0f7c11 */ /* 0x000fe200088f1410 */
[----:B------:R-:W-:-:S04]  /*0aa0*/  VIADD R23, R7, 0x80 ;  /* 0x0000008007177836 */ /* 0x000fc80000000000 */
[----:B--2---:R0:W-:Y:S04]  /*0ab0*/  STG.E desc[UR4][R14.64], R19 ;  /* 0x000000130e007986 */ /* 0x0041e8000c101904 */
[----:B------:R1:W2:Y:S01]  /*0ac0*/  LDG.E R17, desc[UR4][R4.64+0x600] ;  /* 0x0006000404117981 */ /* 0x0002a2000c1e1900 */
[----:B------:R-:W-:-:S05]  /*0ad0*/  IABS R21, R23 ;  /* 0x0000001700157213 */ /* 0x000fca0000000000 */
[----:B------:R-:W-:-:S05]  /*0ae0*/  IMAD.HI.U32 R13, R12, R21, RZ ;  /* 0x000000150c0d7227 */ /* 0x000fca00078e00ff */
[----:B------:R-:W-:-:S05]  /*0af0*/  IADD3 R16, PT, PT, -R13, RZ, RZ ;  /* 0x000000ff0d107210 */ /* 0x000fca0007ffe1ff */
[----:B------:R-:W-:-:S05]  /*0b00*/  IMAD R16, R8, R16, R21 ;  /* 0x0000001008107224 */ /* 0x000fca00078e0215 */
[----:B------:R-:W-:-:S13]  /*0b10*/  ISETP.GT.U32.AND P2, PT, R11, R16, PT ;  /* 0x000000100b00720c */ /* 0x000fda0003f44070 */
[----:B------:R-:W-:Y:S01]  /*0b20*/  @!P2 IMAD.IADD R16, R16, 0x1, -R8 ;  /* 0x000000011010a824 */ /* 0x000fe200078e0a08 */
[----:B------:R-:W-:Y:S01]  /*0b30*/  LOP3.LUT R8, R23, R6, RZ, 0x3c, !PT ;  /* 0x0000000617087212 */ /* 0x000fe200078e3cff */
[----:B------:R-:W-:-:S03]  /*0b40*/  @!P2 VIADD R13, R13, 0x1 ;  /* 0x000000010d0da836 */ /* 0x000fc60000000000 */
[----:B------:R-:W-:Y:S02]  /*0b50*/  ISETP.GE.U32.AND P1, PT, R16, R11, PT ;  /* 0x0000000b1000720c */ /* 0x000fe40003f26070 */
[----:B------:R-:W-:-:S11]  /*0b60*/  ISETP.GE.AND P3, PT, R8, RZ, PT ;  /* 0x000000ff0800720c */ /* 0x000fd60003f66270 */
[----:B------:R-:W-:-:S04]  /*0b70*/  @P1 VIADD R13, R13, 0x1 ;  /* 0x000000010d0d1836 */ /* 0x000fc80000000000 */
[----:B------:R-:W-:-:S05]  /*0b80*/  @!P3 IMAD.MOV R13, RZ, RZ, -R13 ;  /* 0x000000ffff0db224 */ /* 0x000fca00078e0a0d */
[----:B------:R-:W-:-:S05]  /*0b90*/  SEL R9, R9, R13, !P0 ;  /* 0x0000000d09097207 */ /* 0x000fca0004000000 */
[----:B------:R-:W-:-:S04]  /*0ba0*/  IMAD R10, R9, R10, R23 ;  /* 0x0000000a090a7224 */ /* 0x000fc800078e0217 */
[----:B------:R-:W-:Y:S02]  /*0bb0*/  IMAD R10, R10, UR6, R9 ;  /* 0x000000060a0a7c24 */ /* 0x000fe4000f8e0209 */
[C---:B------:R-:W-:Y:S02]  /*0bc0*/  VIADD R9, R7.reuse, 0x100 ;  /* 0x0000010007097836 */ /* 0x040fe40000000000 */
[----:B------:R-:W-:Y:S01]  /*0bd0*/  VIADD R7, R7, 0x200 ;  /* 0x0000020007077836 */ /* 0x000fe20000000000 */
[----:B-1----:R-:W-:-:S04]  /*0be0*/  IADD3 R5, P0, PT, R2, R10, RZ ;  /* 0x0000000a02057210 */ /* 0x002fc80007f1e0ff */
[----:B------:R-:W-:Y:S02]  /*0bf0*/  LEA.HI.X.SX32 R10, R10, R3, 0x1, P0 ;  /* 0x000000030a0a7211 */ /* 0x000fe400000f0eff */
[----:B------:R-:W-:-:S04]  /*0c00*/  LEA R4, P0, R5, UR10, 0x2 ;  /* 0x0000000a05047c11 */ /* 0x000fc8000f8010ff */
[----:B------:R-:W-:Y:S02]  /*0c10*/  LEA.HI.X R5, R5, UR11, R10, 0x2, P0 ;  /* 0x0000000b05057c11 */ /* 0x000fe400080f140a */
[----:B------:R-:W-:-:S03]  /*0c20*/  ISETP.GE.AND P0, PT, R9, R0, PT ;  /* 0x000000000900720c */ /* 0x000fc60003f06270 */
[----:B--2---:R0:W-:Y:S10]  /*0c30*/  STG.E desc[UR4][R4.64], R17 ;  /* 0x0000001104007986 */ /* 0x0041f4000c101904 */
[----:B------:R-:W-:Y:S05]  /*0c40*/  @!P0 BRA `(.L_x_3) ;  /* 0xfffffff8004c8947 */ /* 0x000fea000383ffff */
[----:B------:R-:W-:Y:S05]  /*0c50*/  EXIT ;  /* 0x000000000000794d */ /* 0x000fea0003800000 */
.L_x_4:
[----:B------:R-:W-:-:S00]  /*0c60*/  BRA `(.L_x_4) ;  /* 0xfffffffc00fc7947 */ /* 0x000fc0000383ffff */
[----:B------:R-:W-:-:S00]  /*0c70*/  NOP ;  /* 0x0000000000007918 */ /* 0x000fc00000000000 */
        /* <DEDUP_REMOVED lines=8> */
.L_x_5:


//--------------------- .nv.shared.reserved.0     --------------------------
	.section	.nv.shared.reserved.0,"aw",@nobits
	.weak		__nv_reservedSMEM_offset_0_alias
	.size		__nv_reservedSMEM_offset_0_alias, 0, 64
	.other		__nv_reservedSMEM_offset_0_alias,@"STO_CUDA_RESERVED_SHARED STV_DEFAULT"
__nv_reservedSMEM_offset_0_alias:
	.zero		0
	.zero		64


//--------------------- .nv.constant0._Z7shufflePfiiiS_ --------------------------
	.section	.nv.constant0._Z7shufflePfiiiS_,"a",@progbits
	.sectionflags	@""
	.align	4
.nv.constant0._Z7shufflePfiiiS_:
	.zero		928


//--------------------- SYMBOLS --------------------------

	.type		.nv.reservedSmem.offset0,@object
	.size		.nv.reservedSmem.offset0,0x4
